//
// Generated by NVIDIA NVVM Compiler
//
// Compiler Build ID: CL-36424714
// Cuda compilation tools, release 13.0, V13.0.88
// Based on NVVM 20.0.0
//

.version 9.0
.target sm_100
.address_size 64

	// .globl	_Z13matrixMulCUDAPfS_S_i

.visible .entry _Z13matrixMulCUDAPfS_S_i(
	.param .u64 .ptr .align 1 _Z13matrixMulCUDAPfS_S_i_param_0,
	.param .u64 .ptr .align 1 _Z13matrixMulCUDAPfS_S_i_param_1,
	.param .u64 .ptr .align 1 _Z13matrixMulCUDAPfS_S_i_param_2,
	.param .u32 _Z13matrixMulCUDAPfS_S_i_param_3
)
{
	.reg .pred 	%p<10>;
	.reg .b32 	%r<40>;
	.reg .b32 	%f<67>;
	.reg .b64 	%rd<67>;

	ld.param.u64 	%rd14, [_Z13matrixMulCUDAPfS_S_i_param_1];
	ld.param.u64 	%rd15, [_Z13matrixMulCUDAPfS_S_i_param_2];
	ld.param.u32 	%r18, [_Z13matrixMulCUDAPfS_S_i_param_3];
	cvta.to.global.u64 	%rd1, %rd15;
	cvta.to.global.u64 	%rd2, %rd14;
	mov.u32 	%r19, %ctaid.y;
	mov.u32 	%r20, %ntid.y;
	mov.u32 	%r21, %tid.y;
	mad.lo.s32 	%r1, %r19, %r20, %r21;
	mov.u32 	%r22, %ctaid.x;
	mov.u32 	%r23, %ntid.x;
	mov.u32 	%r24, %tid.x;
	mad.lo.s32 	%r2, %r22, %r23, %r24;
	max.s32 	%r25, %r1, %r2;
	setp.ge.s32 	%p1, %r25, %r18;
	@%p1 bra 	$L__BB0_13;
	mul.lo.s32 	%r3, %r18, %r1;
	and.b32  	%r4, %r18, 7;
	setp.lt.u32 	%p2, %r18, 8;
	mov.f32 	%f66, 0f00000000;
	mov.b32 	%r38, 0;
	@%p2 bra 	$L__BB0_4;
	and.b32  	%r38, %r18, 2147483640;
	neg.s32 	%r36, %r38;
	mul.wide.s32 	%rd16, %r18, 4;
	add.s64 	%rd3, %rd1, %rd16;
	shl.b32 	%r7, %r18, 3;
	mul.wide.s32 	%rd17, %r18, 8;
	add.s64 	%rd4, %rd1, %rd17;
	mul.wide.s32 	%rd18, %r18, 12;
	add.s64 	%rd5, %rd1, %rd18;
	mul.wide.s32 	%rd19, %r18, 16;
	add.s64 	%rd6, %rd1, %rd19;
	mul.wide.s32 	%rd20, %r18, 20;
	add.s64 	%rd7, %rd1, %rd20;
	mul.wide.s32 	%rd21, %r18, 24;
	add.s64 	%rd8, %rd1, %rd21;
	mul.wide.s32 	%rd22, %r18, 28;
	add.s64 	%rd9, %rd1, %rd22;
	mul.wide.u32 	%rd23, %r3, 4;
	add.s64 	%rd24, %rd23, %rd2;
	add.s64 	%rd66, %rd24, 16;
	mov.f32 	%f66, 0f00000000;
	mov.u32 	%r35, %r2;
$L__BB0_3:
	.pragma "nounroll";
	mul.wide.s32 	%rd25, %r35, 4;
	add.s64 	%rd26, %rd3, %rd25;
	add.s64 	%rd27, %rd4, %rd25;
	add.s64 	%rd28, %rd5, %rd25;
	add.s64 	%rd29, %rd6, %rd25;
	add.s64 	%rd30, %rd7, %rd25;
	add.s64 	%rd31, %rd8, %rd25;
	add.s64 	%rd32, %rd9, %rd25;
	add.s64 	%rd33, %rd1, %rd25;
	ld.global.f32 	%f16, [%rd66+-16];
	ld.global.f32 	%f17, [%rd33];
	fma.rn.f32 	%f18, %f16, %f17, %f66;
	ld.global.f32 	%f19, [%rd66+-12];
	ld.global.f32 	%f20, [%rd26];
	fma.rn.f32 	%f21, %f19, %f20, %f18;
	ld.global.f32 	%f22, [%rd66+-8];
	ld.global.f32 	%f23, [%rd27];
	fma.rn.f32 	%f24, %f22, %f23, %f21;
	ld.global.f32 	%f25, [%rd66+-4];
	ld.global.f32 	%f26, [%rd28];
	fma.rn.f32 	%f27, %f25, %f26, %f24;
	ld.global.f32 	%f28, [%rd66];
	ld.global.f32 	%f29, [%rd29];
	fma.rn.f32 	%f30, %f28, %f29, %f27;
	ld.global.f32 	%f31, [%rd66+4];
	ld.global.f32 	%f32, [%rd30];
	fma.rn.f32 	%f33, %f31, %f32, %f30;
	ld.global.f32 	%f34, [%rd66+8];
	ld.global.f32 	%f35, [%rd31];
	fma.rn.f32 	%f36, %f34, %f35, %f33;
	ld.global.f32 	%f37, [%rd66+12];
	ld.global.f32 	%f38, [%rd32];
	fma.rn.f32 	%f66, %f37, %f38, %f36;
	add.s32 	%r36, %r36, 8;
	add.s32 	%r35, %r35, %r7;
	add.s64 	%rd66, %rd66, 32;
	setp.ne.s32 	%p3, %r36, 0;
	@%p3 bra 	$L__BB0_3;
$L__BB0_4:
	setp.eq.s32 	%p4, %r4, 0;
	@%p4 bra 	$L__BB0_12;
	and.b32  	%r13, %r18, 3;
	setp.lt.u32 	%p5, %r4, 4;
	@%p5 bra 	$L__BB0_7;
	add.s32 	%r27, %r38, %r3;
	mul.wide.u32 	%rd34, %r27, 4;
	add.s64 	%rd35, %rd2, %rd34;
	ld.global.f32 	%f40, [%rd35];
	mad.lo.s32 	%r28, %r38, %r18, %r2;
	mul.wide.s32 	%rd36, %r28, 4;
	add.s64 	%rd37, %rd1, %rd36;
	ld.global.f32 	%f41, [%rd37];
	fma.rn.f32 	%f42, %f40, %f41, %f66;
	cvt.u64.u32 	%rd38, %r3;
	cvt.u64.u32 	%rd39, %r38;
	add.s64 	%rd40, %rd39, %rd38;
	shl.b64 	%rd41, %rd40, 2;
	add.s64 	%rd42, %rd2, %rd41;
	ld.global.f32 	%f43, [%rd42+4];
	mul.wide.s32 	%rd43, %r18, 4;
	add.s64 	%rd44, %rd37, %rd43;
	ld.global.f32 	%f44, [%rd44];
	fma.rn.f32 	%f45, %f43, %f44, %f42;
	ld.global.f32 	%f46, [%rd42+8];
	add.s64 	%rd45, %rd44, %rd43;
	ld.global.f32 	%f47, [%rd45];
	fma.rn.f32 	%f48, %f46, %f47, %f45;
	ld.global.f32 	%f49, [%rd42+12];
	add.s64 	%rd46, %rd45, %rd43;
	ld.global.f32 	%f50, [%rd46];
	fma.rn.f32 	%f66, %f49, %f50, %f48;
	add.s32 	%r38, %r38, 4;
$L__BB0_7:
	setp.eq.s32 	%p6, %r13, 0;
	@%p6 bra 	$L__BB0_12;
	setp.eq.s32 	%p7, %r13, 1;
	@%p7 bra 	$L__BB0_10;
	add.s32 	%r29, %r38, %r3;
	mul.wide.u32 	%rd47, %r29, 4;
	add.s64 	%rd48, %rd2, %rd47;
	ld.global.f32 	%f52, [%rd48];
	mad.lo.s32 	%r30, %r38, %r18, %r2;
	mul.wide.s32 	%rd49, %r30, 4;
	add.s64 	%rd50, %rd1, %rd49;
	ld.global.f32 	%f53, [%rd50];
	fma.rn.f32 	%f54, %f52, %f53, %f66;
	cvt.u64.u32 	%rd51, %r3;
	cvt.u64.u32 	%rd52, %r38;
	add.s64 	%rd53, %rd52, %rd51;
	shl.b64 	%rd54, %rd53, 2;
	add.s64 	%rd55, %rd2, %rd54;
	ld.global.f32 	%f55, [%rd55+4];
	mul.wide.s32 	%rd56, %r18, 4;
	add.s64 	%rd57, %rd50, %rd56;
	ld.global.f32 	%f56, [%rd57];
	fma.rn.f32 	%f66, %f55, %f56, %f54;
	add.s32 	%r38, %r38, 2;
$L__BB0_10:
	and.b32  	%r31, %r18, 1;
	setp.eq.b32 	%p8, %r31, 1;
	not.pred 	%p9, %p8;
	@%p9 bra 	$L__BB0_12;
	add.s32 	%r32, %r38, %r3;
	mul.wide.u32 	%rd58, %r32, 4;
	add.s64 	%rd59, %rd2, %rd58;
	ld.global.f32 	%f57, [%rd59];
	mad.lo.s32 	%r33, %r38, %r18, %r2;
	mul.wide.s32 	%rd60, %r33, 4;
	add.s64 	%rd61, %rd1, %rd60;
	ld.global.f32 	%f58, [%rd61];
	fma.rn.f32 	%f66, %f57, %f58, %f66;
$L__BB0_12:
	ld.param.u64 	%rd65, [_Z13matrixMulCUDAPfS_S_i_param_0];
	add.s32 	%r34, %r3, %r2;
	cvta.to.global.u64 	%rd62, %rd65;
	mul.wide.s32 	%rd63, %r34, 4;
	add.s64 	%rd64, %rd62, %rd63;
	st.global.f32 	[%rd64], %f66;
$L__BB0_13:
	ret;

}


// ===== COMPILED SASS (sm_100) =====

	.target	sm_100

	.elftype	@"ET_EXEC"


//--------------------- .note.nv.tkinfo           --------------------------
	.section	.note.nv.tkinfo,"",@"SHT_NOTE"
	.sectionflags	@"SHF_NOTE_NV_TKINFO"
	.tkinfo
        /*0018*/ 	.word	0x00000002
        /*0030*/ 	.string	""
        /*0030*/ 	.string	"ptxas"
        /*0030*/ 	.string	"Cuda compilation tools, release 13.0, V13.0.88"
        /*0030*/ 	.string	"Build cuda_13.0.r13.0/compiler.36424714_0"
        /*0030*/ 	.string	"-arch sm_100 -m 64 "



//--------------------- .note.nv.cuinfo           --------------------------
	.section	.note.nv.cuinfo,"",@"SHT_NOTE"
	.sectionflags	@"SHF_NOTE_NV_CUINFO"
        /*0018*/ 	.short	0x0002
        /*001a*/ 	.short	0x0064
        /*001c*/ 	.short	0x0082
	.zero		2


//--------------------- .nv.info                  --------------------------
	.section	.nv.info,"",@"SHT_CUDA_INFO"
	.align	4


	//----- nvinfo : EIATTR_REGCOUNT
	.align		4
        /*0000*/ 	.byte	0x04, 0x2f
        /*0002*/ 	.short	(.L_1 - .L_0)
	.align		4
.L_0:
        /*0004*/ 	.word	index@(_Z13matrixMulCUDAPfS_S_i)
        /*0008*/ 	.word	0x0000001e


	//----- nvinfo : EIATTR_FRAME_SIZE
	.align		4
.L_1:
        /*000c*/ 	.byte	0x04, 0x11
        /*000e*/ 	.short	(.L_3 - .L_2)
	.align		4
.L_2:
        /*0010*/ 	.word	index@(_Z13matrixMulCUDAPfS_S_i)
        /*0014*/ 	.word	0x00000000


	//----- nvinfo : EIATTR_MIN_STACK_SIZE
	.align		4
.L_3:
        /*0018*/ 	.byte	0x04, 0x12
        /*001a*/ 	.short	(.L_5 - .L_4)
	.align		4
.L_4:
        /*001c*/ 	.word	index@(_Z13matrixMulCUDAPfS_S_i)
        /*0020*/ 	.word	0x00000000
.L_5:


//--------------------- .nv.compat                --------------------------
	.section	.nv.compat,"",@"SHT_CUDA_COMPAT_INFO"
	.align	4
        /*0000*/ 	.byte	0x02, 0x09, 0x00, 0x00, 0x02, 0x02, 0x01, 0x00, 0x02, 0x05, 0x05, 0x00, 0x03, 0x07, 0x01, 0x01
        /*0010*/ 	.byte	0x02, 0x03, 0x00, 0x00, 0x02, 0x06, 0x01, 0x00, 0x04, 0x0b, 0x08, 0x00, 0x09, 0x00, 0x00, 0x00
        /*0020*/ 	.byte	0x00, 0x00, 0x00, 0x00


//--------------------- .nv.info._Z13matrixMulCUDAPfS_S_i --------------------------
	.section	.nv.info._Z13matrixMulCUDAPfS_S_i,"",@"SHT_CUDA_INFO"
	.sectionflags	@""
	.align	4


	//----- nvinfo : EIATTR_CUDA_API_VERSION
	.align		4
        /*0000*/ 	.byte	0x04, 0x37
        /*0002*/ 	.short	(.L_7 - .L_6)
.L_6:
        /*0004*/ 	.word	0x00000082


	//----- nvinfo : EIATTR_KPARAM_INFO
	.align		4
.L_7:
        /*0008*/ 	.byte	0x04, 0x17
        /*000a*/ 	.short	(.L_9 - .L_8)
.L_8:
        /*000c*/ 	.word	0x00000000
        /*0010*/ 	.short	0x0003
        /*0012*/ 	.short	0x0018
        /*0014*/ 	.byte	0x00, 0xf0, 0x11, 0x00


	//----- nvinfo : EIATTR_KPARAM_INFO
	.align		4
.L_9:
        /*0018*/ 	.byte	0x04, 0x17
        /*001a*/ 	.short	(.L_11 - .L_10)
.L_10:
        /*001c*/ 	.word	0x00000000
        /*0020*/ 	.short	0x0002
        /*0022*/ 	.short	0x0010
        /*0024*/ 	.byte	0x00, 0xf5, 0x21, 0x00


	//----- nvinfo : EIATTR_KPARAM_INFO
	.align		4
.L_11:
        /*0028*/ 	.byte	0x04, 0x17
        /*002a*/ 	.short	(.L_13 - .L_12)
.L_12:
        /*002c*/ 	.word	0x00000000
        /*0030*/ 	.short	0x0001
        /*0032*/ 	.short	0x0008
        /*0034*/ 	.byte	0x00, 0xf5, 0x21, 0x00


	//----- nvinfo : EIATTR_KPARAM_INFO
	.align		4
.L_13:
        /*0038*/ 	.byte	0x04, 0x17
        /*003a*/ 	.short	(.L_15 - .L_14)
.L_14:
        /*003c*/ 	.word	0x00000000
        /*0040*/ 	.short	0x0000
        /*0042*/ 	.short	0x0000
        /*0044*/ 	.byte	0x00, 0xf5, 0x21, 0x00


	//----- nvinfo : EIATTR_SPARSE_MMA_MASK
	.align		4
.L_15:
        /*0048*/ 	.byte	0x03, 0x50
        /*004a*/ 	.short	0x0000


	//----- nvinfo : EIATTR_MAXREG_COUNT
	.align		4
        /*004c*/ 	.byte	0x03, 0x1b
        /*004e*/ 	.short	0x00ff


	//----- nvinfo : EIATTR_MERCURY_ISA_VERSION
	.align		4
        /*0050*/ 	.byte	0x03, 0x5f
        /*0052*/ 	.short	0x0101


	//----- nvinfo : EIATTR_VRC_CTA_INIT_COUNT
	.align		4
        /*0054*/ 	.byte	0x02, 0x4a
	.zero		1
	.zero		1


	//----- nvinfo : EIATTR_EXIT_INSTR_OFFSETS
	.align		4
        /*0058*/ 	.byte	0x04, 0x1c
        /*005a*/ 	.short	(.L_17 - .L_16)


	//   ....[0]....
.L_16:
        /*005c*/ 	.word	0x000000c0


	//   ....[1]....
        /*0060*/ 	.word	0x00000aa0


	//----- nvinfo : EIATTR_CBANK_PARAM_SIZE
	.align		4
.L_17:
        /*0064*/ 	.byte	0x03, 0x19
        /*0066*/ 	.short	0x001c


	//----- nvinfo : EIATTR_PARAM_CBANK
	.align		4
        /*0068*/ 	.byte	0x04, 0x0a
        /*006a*/ 	.short	(.L_19 - .L_18)
	.align		4
.L_18:
        /*006c*/ 	.word	index@(.nv.constant0._Z13matrixMulCUDAPfS_S_i)
        /*0070*/ 	.short	0x0380
        /*0072*/ 	.short	0x001c


	//----- nvinfo : EIATTR_SW_WAR
	.align		4
.L_19:
        /*0074*/ 	.byte	0x04, 0x36
        /*0076*/ 	.short	(.L_21 - .L_20)
.L_20:
        /*0078*/ 	.word	0x00000008
.L_21:


//--------------------- .nv.callgraph             --------------------------
	.section	.nv.callgraph,"",@"SHT_CUDA_CALLGRAPH"
	.align	4
	.sectionentsize	8
	.align		4
        /*0000*/ 	.word	0x00000000
	.align		4
        /*0004*/ 	.word	0xffffffff
	.align		4
        /*0008*/ 	.word	0x00000000
	.align		4
        /*000c*/ 	.word	0xfffffffe
	.align		4
        /*0010*/ 	.word	0x00000000
	.align		4
        /*0014*/ 	.word	0xfffffffd
	.align		4
        /*0018*/ 	.word	0x00000000
	.align		4
        /*001c*/ 	.word	0xfffffffc


//--------------------- .text._Z13matrixMulCUDAPfS_S_i --------------------------
	.section	.text._Z13matrixMulCUDAPfS_S_i,"ax",@progbits
	.align	128
        .global         _Z13matrixMulCUDAPfS_S_i
        .type           _Z13matrixMulCUDAPfS_S_i,@function
        .size           _Z13matrixMulCUDAPfS_S_i,(.L_x_5 - _Z13matrixMulCUDAPfS_S_i)
        .other          _Z13matrixMulCUDAPfS_S_i,@"STO_CUDA_ENTRY STV_DEFAULT"
_Z13matrixMulCUDAPfS_S_i:
.text._Z13matrixMulCUDAPfS_S_i:
[----:B------:R-:W-:Y:S01]  /*0000*/  LDC R1, c[0x0][0x37c] ;  /* 0x0000df00ff017b82 */ /* 0x000fe20000000800 */
[----:B------:R-:W0:Y:S07]  /*0010*/  S2R R0, SR_TID.Y ;  /* 0x0000000000007919 */ /* 0x000e2e0000002200 */
[----:B------:R-:W0:Y:S01]  /*0020*/  S2UR UR4, SR_CTAID.Y ;  /* 0x00000000000479c3 */ /* 0x000e220000002600 */
[----:B------:R-:W1:Y:S01]  /*0030*/  LDCU UR20, c[0x0][0x398] ;  /* 0x00007300ff1477ac */ /* 0x000e620008000800 */
[----:B------:R-:W2:Y:S06]  /*0040*/  S2R R3, SR_TID.X ;  /* 0x0000000000037919 */ /* 0x000eac0000002100 */
[----:B------:R-:W0:Y:S08]  /*0050*/  LDC R13, c[0x0][0x364] ;  /* 0x0000d900ff0d7b82 */ /* 0x000e300000000800 */
[----:B------:R-:W2:Y:S08]  /*0060*/  S2UR UR5, SR_CTAID.X ;  /* 0x00000000000579c3 */ /* 0x000eb00000002500 */
[----:B------:R-:W2:Y:S01]  /*0070*/  LDC R2, c[0x0][0x360] ;  /* 0x0000d800ff027b82 */ /* 0x000ea20000000800 */
[----:B0-----:R-:W-:-:S02]  /*0080*/  IMAD R13, R13, UR4, R0 ;  /* 0x000000040d0d7c24 */ /* 0x001fc4000f8e0200 */
[----:B--2---:R-:W-:-:S05]  /*0090*/  IMAD R0, R2, UR5, R3 ;  /* 0x0000000502007c24 */ /* 0x004fca000f8e0203 */
[----:B------:R-:W-:-:S04]  /*00a0*/  VIMNMX R2, PT, PT, R13, R0, !PT ;  /* 0x000000000d027248 */ /* 0x000fc80007fe0100 */
[----:B-1----:R-:W-:-:S13]  /*00b0*/  ISETP.GE.AND P0, PT, R2, UR20, PT ;  /* 0x0000001402007c0c */ /* 0x002fda000bf06270 */
[----:B------:R-:W-:Y:S05]  /*00c0*/  @P0 EXIT ;  /* 0x000000000000094d */ /* 0x000fea0003800000 */
[----:B------:R-:W-:Y:S01]  /*00d0*/  UISETP.GE.U32.AND UP0, UPT, UR20, 0x8, UPT ;  /* 0x000000081400788c */ /* 0x000fe2000bf06070 */
[----:B------:R-:W-:Y:S02]  /*00e0*/  HFMA2 R12, -RZ, RZ, 0, 0 ;  /* 0x00000000ff0c7431 */ /* 0x000fe400000001ff */
[----:B------:R-:W-:Y:S01]  /*00f0*/  IMAD R13, R13, UR20, RZ ;  /* 0x000000140d0d7c24 */ /* 0x000fe2000f8e02ff */
[----:B------:R-:W-:Y:S01]  /*0100*/  UMOV UR4, URZ ;  /* 0x000000ff00047c82 */ /* 0x000fe20008000000 */
[----:B------:R-:W0:Y:S04]  /*0110*/  LDCU.64 UR18, c[0x0][0x358] ;  /* 0x00006b00ff1277ac */ /* 0x000e280008000a00 */
[----:B------:R-:W-:Y:S05]  /*0120*/  BRA.U !UP0, `(.L_x_0) ;  /* 0x0000000508007547 */ /* 0x000fea000b800000 */
[----:B------:R-:W1:Y:S01]  /*0130*/  LDC.64 R2, c[0x0][0x388] ;  /* 0x0000e200ff027b82 */ /* 0x000e620000000a00 */
[----:B------:R-:W2:Y:S01]  /*0140*/  LDCU.64 UR22, c[0x0][0x390] ;  /* 0x00007200ff1677ac */ /* 0x000ea20008000a00 */
[----:B------:R-:W-:Y:S02]  /*0150*/  MOV R12, RZ ;  /* 0x000000ff000c7202 */ /* 0x000fe40000000f00 */
[----:B------:R-:W-:Y:S01]  /*0160*/  MOV R14, R0 ;  /* 0x00000000000e7202 */ /* 0x000fe20000000f00 */
[----:B------:R-:W-:-:S04]  /*0170*/  ULOP3.LUT UR4, UR20, 0x7ffffff8, URZ, 0xc0, !UPT ;  /* 0x7ffffff814047892 */ /* 0x000fc8000f8ec0ff */
[----:B------:R-:W-:Y:S02]  /*0180*/  UIADD3 UR5, UPT, UPT, -UR4, URZ, URZ ;  /* 0x000000ff04057290 */ /* 0x000fe4000fffe1ff */
[----:B--2---:R-:W-:Y:S02]  /*0190*/  UIMAD.WIDE UR6, UR20, 0x8, UR22 ;  /* 0x00000008140678a5 */ /* 0x004fe4000f8e0216 */
[----:B------:R-:W-:Y:S02]  /*01a0*/  UIMAD.WIDE UR8, UR20, 0xc, UR22 ;  /* 0x0000000c140878a5 */ /* 0x000fe4000f8e0216 */
[----:B------:R-:W-:Y:S01]  /*01b0*/  UIMAD.WIDE UR10, UR20, 0x10, UR22 ;  /* 0x00000010140a78a5 */ /* 0x000fe2000f8e0216 */
[----:B-1----:R-:W-:Y:S01]  /*01c0*/  IMAD.WIDE.U32 R2, R13, 0x4, R2 ;  /* 0x000000040d027825 */ /* 0x002fe200078e0002 */
[----:B------:R-:W-:Y:S02]  /*01d0*/  UIMAD.WIDE UR12, UR20, 0x14, UR22 ;  /* 0x00000014140c78a5 */ /* 0x000fe4000f8e0216 */
[----:B------:R-:W-:Y:S01]  /*01e0*/  UIMAD.WIDE UR14, UR20, 0x18, UR22 ;  /* 0x00000018140e78a5 */ /* 0x000fe2000f8e0216 */
[----:B------:R-:W-:Y:S01]  /*01f0*/  IADD3 R2, P0, PT, R2, 0x10, RZ ;  /* 0x0000001002027810 */ /* 0x000fe20007f1e0ff */
[----:B------:R-:W-:-:S03]  /*0200*/  UIMAD.WIDE UR16, UR20, 0x1c, UR22 ;  /* 0x0000001c141078a5 */ /* 0x000fc6000f8e0216 */
[----:B------:R-:W-:-:S09]  /*0210*/  IADD3.X R3, PT, PT, RZ, R3, RZ, P0, !PT ;  /* 0x00000003ff037210 */ /* 0x000fd200007fe4ff */
.L_x_1:
[----:B------:R-:W-:Y:S01]  /*0220*/  UIMAD.WIDE UR24, UR20, 0x4, UR22 ;  /* 0x00000004141878a5 */ /* 0x000fe2000f8e0216 */
[----:B------:R-:W-:Y:S01]  /*0230*/  MOV R23, 0x4 ;  /* 0x0000000400177802 */ /* 0x000fe20000000f00 */
[----:B------:R-:W-:Y:S01]  /*0240*/  HFMA2 R25, -RZ, RZ, 0, 2.384185791015625e-07 ;  /* 0x00000004ff197431 */ /* 0x000fe200000001ff */
[----:B0-----:R-:W2:Y:S03]  /*0250*/  LDG.E R21, desc[UR18][R2.64+-0x10] ;  /* 0xfffff01202157981 */ /* 0x001ea6000c1e1900 */
[----:B------:R-:W-:Y:S01]  /*0260*/  IMAD.WIDE R22, R14, R23, UR22 ;  /* 0x000000160e167e25 */ /* 0x000fe2000f8e0217 */
[----:B------:R-:W-:Y:S01]  /*0270*/  MOV R8, UR24 ;  /* 0x0000001800087c02 */ /* 0x000fe20008000f00 */
[----:B------:R-:W3:Y:S01]  /*0280*/  LDG.E R19, desc[UR18][R2.64+-0xc] ;  /* 0xfffff41202137981 */ /* 0x000ee2000c1e1900 */
[----:B------:R-:W-:-:S03]  /*0290*/  MOV R9, UR25 ;  /* 0x0000001900097c02 */ /* 0x000fc60008000f00 */
[----:B------:R-:W2:Y:S01]  /*02a0*/  LDG.E R22, desc[UR18][R22.64] ;  /* 0x0000001216167981 */ /* 0x000ea2000c1e1900 */
[----:B------:R-:W-:Y:S02]  /*02b0*/  IMAD.MOV.U32 R11, RZ, RZ, 0x4 ;  /* 0x00000004ff0b7424 */ /* 0x000fe400078e00ff */
[----:B------:R-:W-:-:S04]  /*02c0*/  IMAD.WIDE R8, R14, 0x4, R8 ;  /* 0x000000040e087825 */ /* 0x000fc800078e0208 */
[----:B------:R-:W-:Y:S01]  /*02d0*/  HFMA2 R7, -RZ, RZ, 0, 2.384185791015625e-07 ;  /* 0x00000004ff077431 */ /* 0x000fe200000001ff */
[----:B------:R-:W-:Y:S01]  /*02e0*/  MOV R5, 0x4 ;  /* 0x0000000400057802 */ /* 0x000fe20000000f00 */
[----:B------:R-:W4:Y:S01]  /*02f0*/  LDG.E R17, desc[UR18][R2.64+-0x8] ;  /* 0xfffff81202117981 */ /* 0x000f22000c1e1900 */
[----:B------:R-:W-:-:S03]  /*0300*/  IMAD.WIDE R24, R14, R25, UR6 ;  /* 0x000000060e187e25 */ /* 0x000fc6000f8e0219 */
[----:B------:R0:W3:Y:S01]  /*0310*/  LDG.E R20, desc[UR18][R8.64] ;  /* 0x0000001208147981 */ /* 0x0000e2000c1e1900 */
[----:B------:R-:W-:-:S03]  /*0320*/  IMAD.WIDE R10, R14, R11, UR8 ;  /* 0x000000080e0a7e25 */ /* 0x000fc6000f8e020b */
[----:B------:R-:W4:Y:S01]  /*0330*/  LDG.E R18, desc[UR18][R24.64] ;  /* 0x0000001218127981 */ /* 0x000f22000c1e1900 */
[----:B------:R-:W-:-:S04]  /*0340*/  IMAD.WIDE R4, R14, R5, UR10 ;  /* 0x0000000a0e047e25 */ /* 0x000fc8000f8e0205 */
[----:B------:R-:W-:Y:S01]  /*0350*/  HFMA2 R27, -RZ, RZ, 0, 2.384185791015625e-07 ;  /* 0x00000004ff1b7431 */ /* 0x000fe200000001ff */
[----:B------:R1:W5:Y:S01]  /*0360*/  LDG.E R16, desc[UR18][R10.64] ;  /* 0x000000120a107981 */ /* 0x000362000c1e1900 */
[C---:B------:R-:W-:Y:S01]  /*0370*/  IMAD.WIDE R6, R14.reuse, R7, UR12 ;  /* 0x0000000c0e067e25 */ /* 0x040fe2000f8e0207 */
[----:B0-----:R-:W-:Y:S02]  /*0380*/  MOV R9, 0x4 ;  /* 0x0000000400097802 */ /* 0x001fe40000000f00 */
[----:B------:R-:W5:Y:S04]  /*0390*/  LDG.E R15, desc[UR18][R2.64+-0x4] ;  /* 0xfffffc12020f7981 */ /* 0x000f68000c1e1900 */
[----:B------:R0:W5:Y:S01]  /*03a0*/  LDG.E R4, desc[UR18][R4.64] ;  /* 0x0000001204047981 */ /* 0x000162000c1e1900 */
[----:B------:R-:W-:-:S03]  /*03b0*/  IMAD.WIDE R8, R14, R9, UR14 ;  /* 0x0000000e0e087e25 */ /* 0x000fc6000f8e0209 */
[----:B------:R-:W5:Y:S01]  /*03c0*/  LDG.E R23, desc[UR18][R2.64] ;  /* 0x0000001202177981 */ /* 0x000f62000c1e1900 */
[----:B-1----:R-:W-:-:S03]  /*03d0*/  IMAD.WIDE R10, R14, R27, UR16 ;  /* 0x000000100e0a7e25 */ /* 0x002fc6000f8e021b */
[----:B------:R-:W5:Y:S04]  /*03e0*/  LDG.E R7, desc[UR18][R6.64] ;  /* 0x0000001206077981 */ /* 0x000f68000c1e1900 */
[----:B------:R-:W5:Y:S04]  /*03f0*/  LDG.E R24, desc[UR18][R2.64+0x4] ;  /* 0x0000041202187981 */ /* 0x000f68000c1e1900 */
[----:B------:R-:W5:Y:S04]  /*0400*/  LDG.E R8, desc[UR18][R8.64] ;  /* 0x0000001208087981 */ /* 0x000f68000c1e1900 */
[----:B------:R-:W5:Y:S04]  /*0410*/  LDG.E R25, desc[UR18][R2.64+0x8] ;  /* 0x0000081202197981 */ /* 0x000f68000c1e1900 */
[----:B------:R-:W5:Y:S04]  /*0420*/  LDG.E R10, desc[UR18][R10.64] ;  /* 0x000000120a0a7981 */ /* 0x000f68000c1e1900 */
[----:B------:R1:W5:Y:S01]  /*0430*/  LDG.E R27, desc[UR18][R2.64+0xc] ;  /* 0x00000c12021b7981 */ /* 0x000362000c1e1900 */
[----:B------:R-:W-:-:S04]  /*0440*/  UIADD3 UR5, UPT, UPT, UR5, 0x8, URZ ;  /* 0x0000000805057890 */ /* 0x000fc8000fffe0ff */
[----:B------:R-:W-:Y:S01]  /*0450*/  UISETP.NE.AND UP0, UPT, UR5, URZ, UPT ;  /* 0x000000ff0500728c */ /* 0x000fe2000bf05270 */
[----:B0-----:R-:W-:Y:S02]  /*0460*/  MOV R5, UR20 ;  /* 0x0000001400057c02 */ /* 0x001fe40008000f00 */
[----:B-1----:R-:W-:-:S03]  /*0470*/  IADD3 R2, P0, PT, R2, 0x20, RZ ;  /* 0x0000002002027810 */ /* 0x002fc60007f1e0ff */
[----:B------:R-:W-:Y:S01]  /*0480*/  IMAD R14, R5, 0x8, R14 ;  /* 0x00000008050e7824 */ /* 0x000fe200078e020e */
[----:B------:R-:W-:Y:S01]  /*0490*/  IADD3.X R3, PT, PT, RZ, R3, RZ, P0, !PT ;  /* 0x00000003ff037210 */ /* 0x000fe200007fe4ff */
[----:B--2---:R-:W-:-:S04]  /*04a0*/  FFMA R22, R21, R22, R12 ;  /* 0x0000001615167223 */ /* 0x004fc8000000000c */
[----:B---3--:R-:W-:-:S04]  /*04b0*/  FFMA R20, R19, R20, R22 ;  /* 0x0000001413147223 */ /* 0x008fc80000000016 */
[----:B----4-:R-:W-:-:S04]  /*04c0*/  FFMA R18, R17, R18, R20 ;  /* 0x0000001211127223 */ /* 0x010fc80000000014 */
[----:B-----5:R-:W-:-:S04]  /*04d0*/  FFMA R16, R15, R16, R18 ;  /* 0x000000100f107223 */ /* 0x020fc80000000012 */
[----:B------:R-:W-:-:S04]  /*04e0*/  FFMA R23, R23, R4, R16 ;  /* 0x0000000417177223 */ /* 0x000fc80000000010 */
[----:B------:R-:W-:-:S04]  /*04f0*/  FFMA R24, R24, R7, R23 ;  /* 0x0000000718187223 */ /* 0x000fc80000000017 */
[----:B------:R-:W-:-:S04]  /*0500*/  FFMA R8, R25, R8, R24 ;  /* 0x0000000819087223 */ /* 0x000fc80000000018 */
[----:B------:R-:W-:Y:S01]  /*0510*/  FFMA R12, R27, R10, R8 ;  /* 0x0000000a1b0c7223 */ /* 0x000fe20000000008 */
[----:B------:R-:W-:Y:S06]  /*0520*/  BRA.U UP0, `(.L_x_1) ;  /* 0xfffffffd003c7547 */ /* 0x000fec000b83ffff */
.L_x_0:
[----:B------:R-:W-:-:S04]  /*0530*/  ULOP3.LUT UR6, UR20, 0x7, URZ, 0xc0, !UPT ;  /* 0x0000000714067892 */ /* 0x000fc8000f8ec0ff */
[----:B------:R-:W-:-:S09]  /*0540*/  UISETP.NE.AND UP0, UPT, UR6, URZ, UPT ;  /* 0x000000ff0600728c */ /* 0x000fd2000bf05270 */
[----:B------:R-:W-:Y:S05]  /*0550*/  BRA.U !UP0, `(.L_x_2) ;  /* 0x0000000508407547 */ /* 0x000fea000b800000 */
[----:B------:R-:W-:Y:S02]  /*0560*/  UISETP.GE.U32.AND UP0, UPT, UR6, 0x4, UPT ;  /* 0x000000040600788c */ /* 0x000fe4000bf06070 */
[----:B------:R-:W-:-:S04]  /*0570*/  ULOP3.LUT UR5, UR20, 0x3, URZ, 0xc0, !UPT ;  /* 0x0000000314057892 */ /* 0x000fc8000f8ec0ff */
[----:B------:R-:W-:-:S03]  /*0580*/  UISETP.NE.AND UP1, UPT, UR5, URZ, UPT ;  /* 0x000000ff0500728c */ /* 0x000fc6000bf25270 */
[----:B------:R-:W-:Y:S08]  /*0590*/  BRA.U !UP0, `(.L_x_3) ;  /* 0x00000001087c7547 */ /* 0x000ff0000b800000 */
[----:B------:R-:W1:Y:S01]  /*05a0*/  LDC.64 R6, c[0x0][0x390] ;  /* 0x0000e400ff067b82 */ /* 0x000e620000000a00 */
[----:B------:R-:W2:Y:S01]  /*05b0*/  LDCU.64 UR6, c[0x0][0x388] ;  /* 0x00007100ff0677ac */ /* 0x000ea20008000a00 */
[----:B------:R-:W-:Y:S02]  /*05c0*/  MOV R9, UR4 ;  /* 0x0000000400097c02 */ /* 0x000fe40008000f00 */
[C---:B------:R-:W-:Y:S02]  /*05d0*/  IADD3 R3, PT, PT, R13.reuse, UR4, RZ ;  /* 0x000000040d037c10 */ /* 0x040fe4000fffe0ff */
[----:B------:R-:W-:Y:S01]  /*05e0*/  IADD3 R10, P0, PT, R13, UR4, RZ ;  /* 0x000000040d0a7c10 */ /* 0x000fe2000ff1e0ff */
[----:B------:R-:W-:Y:S01]  /*05f0*/  IMAD R9, R9, UR20, R0 ;  /* 0x0000001409097c24 */ /* 0x000fe2000f8e0200 */
[----:B------:R-:W3:Y:S01]  /*0600*/  LDC.64 R4, c[0x0][0x388] ;  /* 0x0000e200ff047b82 */ /* 0x000ee20000000a00 */
[----:B------:R-:W-:Y:S02]  /*0610*/  MOV R11, UR20 ;  /* 0x00000014000b7c02 */ /* 0x000fe40008000f00 */
[----:B------:R-:W-:Y:S01]  /*0620*/  MOV R15, UR20 ;  /* 0x00000014000f7c02 */ /* 0x000fe20008000f00 */
[----:B-1----:R-:W-:Y:S01]  /*0630*/  IMAD.WIDE R6, R9, 0x4, R6 ;  /* 0x0000000409067825 */ /* 0x002fe200078e0206 */
[----:B------:R-:W-:-:S05]  /*0640*/  MOV R9, UR20 ;  /* 0x0000001400097c02 */ /* 0x000fca0008000f00 */
[----:B------:R-:W-:Y:S02]  /*0650*/  IMAD.WIDE R8, R9, 0x4, R6 ;  /* 0x0000000409087825 */ /* 0x000fe400078e0206 */
[----:B0-----:R-:W4:Y:S02]  /*0660*/  LDG.E R6, desc[UR18][R6.64] ;  /* 0x0000001206067981 */ /* 0x001f24000c1e1900 */
[----:B---3--:R-:W-:Y:S01]  /*0670*/  IMAD.WIDE.U32 R4, R3, 0x4, R4 ;  /* 0x0000000403047825 */ /* 0x008fe200078e0004 */
[----:B------:R-:W-:Y:S01]  /*0680*/  IADD3.X R3, PT, PT, RZ, RZ, RZ, P0, !PT ;  /* 0x000000ffff037210 */ /* 0x000fe200007fe4ff */
[----:B------:R-:W3:Y:S01]  /*0690*/  LDG.E R17, desc[UR18][R8.64] ;  /* 0x0000001208117981 */ /* 0x000ee2000c1e1900 */
[----:B--2---:R-:W-:-:S03]  /*06a0*/  LEA R2, P0, R10, UR6, 0x2 ;  /* 0x000000060a027c11 */ /* 0x004fc6000f8010ff */
[----:B------:R-:W4:Y:S01]  /*06b0*/  LDG.E R5, desc[UR18][R4.64] ;  /* 0x0000001204057981 */ /* 0x000f22000c1e1900 */
[----:B------:R-:W-:Y:S01]  /*06c0*/  LEA.HI.X R3, R10, UR7, R3, 0x2, P0 ;  /* 0x000000070a037c11 */ /* 0x000fe200080f1403 */
[----:B------:R-:W-:-:S04]  /*06d0*/  IMAD.WIDE R10, R11, 0x4, R8 ;  /* 0x000000040b0a7825 */ /* 0x000fc800078e0208 */
[----:B------:R-:W3:Y:S01]  /*06e0*/  LDG.E R16, desc[UR18][R2.64+0x4] ;  /* 0x0000041202107981 */ /* 0x000ee2000c1e1900 */
[----:B------:R-:W-:-:S03]  /*06f0*/  IMAD.WIDE R14, R15, 0x4, R10 ;  /* 0x000000040f0e7825 */ /* 0x000fc600078e020a */
[----:B------:R-:W2:Y:S04]  /*0700*/  LDG.E R19, desc[UR18][R10.64] ;  /* 0x000000120a137981 */ /* 0x000ea8000c1e1900 */
[----:B------:R-:W2:Y:S04]  /*0710*/  LDG.E R18, desc[UR18][R2.64+0x8] ;  /* 0x0000081202127981 */ /* 0x000ea8000c1e1900 */
[----:B------:R-:W5:Y:S04]  /*0720*/  LDG.E R20, desc[UR18][R2.64+0xc] ;  /* 0x00000c1202147981 */ /* 0x000f68000c1e1900 */
[----:B------:R-:W5:Y:S01]  /*0730*/  LDG.E R14, desc[UR18][R14.64] ;  /* 0x000000120e0e7981 */ /* 0x000f62000c1e1900 */
[----:B------:R-:W-:Y:S01]  /*0740*/  UIADD3 UR4, UPT, UPT, UR4, 0x4, URZ ;  /* 0x0000000404047890 */ /* 0x000fe2000fffe0ff */
[----:B----4-:R-:W-:-:S04]  /*0750*/  FFMA R5, R5, R6, R12 ;  /* 0x0000000605057223 */ /* 0x010fc8000000000c */
[----:B---3--:R-:W-:-:S04]  /*0760*/  FFMA R5, R16, R17, R5 ;  /* 0x0000001110057223 */ /* 0x008fc80000000005 */
[----:B--2---:R-:W-:-:S04]  /*0770*/  FFMA R5, R18, R19, R5 ;  /* 0x0000001312057223 */ /* 0x004fc80000000005 */
[----:B-----5:R-:W-:-:S07]  /*0780*/  FFMA R12, R20, R14, R5 ;  /* 0x0000000e140c7223 */ /* 0x020fce0000000005 */
.L_x_3:
[----:B------:R-:W-:Y:S05]  /*0790*/  BRA.U !UP1, `(.L_x_2) ;  /* 0x0000000109b07547 */ /* 0x000fea000b800000 */
[----:B------:R-:W-:Y:S01]  /*07a0*/  UISETP.NE.AND UP0, UPT, UR5, 0x1, UPT ;  /* 0x000000010500788c */ /* 0x000fe2000bf05270 */
[----:B------:R-:W-:Y:S01]  /*07b0*/  MOV R7, UR4 ;  /* 0x0000000400077c02 */ /* 0x000fe20008000f00 */
[----:B------:R-:W-:Y:S02]  /*07c0*/  ULOP3.LUT UR5, UR20, 0x1, URZ, 0xc0, !UPT ;  /* 0x0000000114057892 */ /* 0x000fe4000f8ec0ff */
[----:B------:R-:W-:Y:S02]  /*07d0*/  IMAD.U32 R15, RZ, RZ, UR20 ;  /* 0x00000014ff0f7e24 */ /* 0x000fe4000f8e00ff */
[----:B------:R-:W-:Y:S01]  /*07e0*/  UISETP.NE.U32.AND UP1, UPT, UR5, 0x1, UPT ;  /* 0x000000010500788c */ /* 0x000fe2000bf25070 */
[----:B------:R-:W-:-:S04]  /*07f0*/  PLOP3.LUT P1, PT, PT, PT, UP0, 0x80, 0x8 ;  /* 0x000000000008781c */ /* 0x000fc80003f2f008 */
[----:B------:R-:W1:Y:S01]  /*0800*/  @UP0 LDCU.64 UR6, c[0x0][0x388] ;  /* 0x00007100ff0607ac */ /* 0x000e620008000a00 */
[----:B------:R-:W-:Y:S01]  /*0810*/  PLOP3.LUT P0, PT, PT, PT, UP1, 0x80, 0x8 ;  /* 0x000000000008781c */ /* 0x000fe20003f0f018 */
[----:B------:R-:W2:Y:S01]  /*0820*/  @UP0 LDCU.64 UR8, c[0x0][0x390] ;  /* 0x00007200ff0807ac */ /* 0x000ea20008000a00 */
[----:B------:R-:W3:Y:S06]  /*0830*/  @UP0 LDCU.64 UR10, c[0x0][0x388] ;  /* 0x00007100ff0a07ac */ /* 0x000eec0008000a00 */
[C---:B------:R-:W-:Y:S01]  /*0840*/  @P1 VIADD R3, R13.reuse, UR4 ;  /* 0x000000040d031c36 */ /* 0x040fe20008000000 */
[----:B------:R-:W-:Y:S01]  /*0850*/  @P1 IADD3 R6, P2, PT, R13, UR4, RZ ;  /* 0x000000040d061c10 */ /* 0x000fe2000ff5e0ff */
[----:B------:R-:W4:Y:S01]  /*0860*/  @!UP1 LDCU.64 UR12, c[0x0][0x388] ;  /* 0x00007100ff0c97ac */ /* 0x000f220008000a00 */
[----:B------:R-:W-:Y:S01]  /*0870*/  @UP0 UIADD3 UR4, UPT, UPT, UR4, 0x2, URZ ;  /* 0x0000000204040890 */ /* 0x000fe2000fffe0ff */
[----:B-1----:R-:W-:-:S02]  /*0880*/  MOV R10, UR6 ;  /* 0x00000006000a7c02 */ /* 0x002fc40008000f00 */
[----:B------:R-:W-:Y:S01]  /*0890*/  MOV R11, UR7 ;  /* 0x00000007000b7c02 */ /* 0x000fe20008000f00 */
[----:B------:R-:W1:Y:S01]  /*08a0*/  @!UP1 LDCU.64 UR6, c[0x0][0x390] ;  /* 0x00007200ff0697ac */ /* 0x000e620008000a00 */
[----:B--2---:R-:W-:Y:S02]  /*08b0*/  MOV R4, UR8 ;  /* 0x0000000800047c02 */ /* 0x004fe40008000f00 */
[----:B------:R-:W-:Y:S01]  /*08c0*/  MOV R5, UR9 ;  /* 0x0000000900057c02 */ /* 0x000fe20008000f00 */
[----:B------:R-:W-:-:S04]  /*08d0*/  @P1 IMAD.WIDE.U32 R10, R3, 0x4, R10 ;  /* 0x00000004030a1825 */ /* 0x000fc800078e000a */
[----:B------:R-:W-:Y:S01]  /*08e0*/  @P1 IMAD R3, R7, UR20, R0 ;  /* 0x0000001407031c24 */ /* 0x000fe2000f8e0200 */
[----:B------:R-:W-:Y:S01]  /*08f0*/  @P1 IADD3.X R7, PT, PT, RZ, RZ, RZ, P2, !PT ;  /* 0x000000ffff071210 */ /* 0x000fe200017fe4ff */
[----:B0-----:R-:W2:Y:S01]  /*0900*/  @P1 LDG.E R11, desc[UR18][R10.64] ;  /* 0x000000120a0b1981 */ /* 0x001ea2000c1e1900 */
[C---:B---3--:R-:W-:Y:S01]  /*0910*/  @P1 LEA R2, P2, R6.reuse, UR10, 0x2 ;  /* 0x0000000a06021c11 */ /* 0x048fe2000f8410ff */
[----:B------:R-:W-:Y:S01]  /*0920*/  @P1 IMAD.WIDE R4, R3, 0x4, R4 ;  /* 0x0000000403041825 */ /* 0x000fe200078e0204 */
[----:B------:R-:W-:Y:S02]  /*0930*/  MOV R19, UR4 ;  /* 0x0000000400137c02 */ /* 0x000fe40008000f00 */
[----:B------:R-:W-:Y:S02]  /*0940*/  @P1 LEA.HI.X R3, R6, UR11, R7, 0x2, P2 ;  /* 0x0000000b06031c11 */ /* 0x000fe400090f1407 */
[----:B----4-:R-:W-:Y:S01]  /*0950*/  MOV R6, UR12 ;  /* 0x0000000c00067c02 */ /* 0x010fe20008000f00 */
[----:B------:R-:W-:Y:S01]  /*0960*/  @P1 IMAD.WIDE R14, R15, 0x4, R4 ;  /* 0x000000040f0e1825 */ /* 0x000fe200078e0204 */
[----:B------:R-:W-:Y:S01]  /*0970*/  MOV R7, UR13 ;  /* 0x0000000d00077c02 */ /* 0x000fe20008000f00 */
[----:B------:R-:W2:Y:S01]  /*0980*/  @P1 LDG.E R4, desc[UR18][R4.64] ;  /* 0x0000001204041981 */ /* 0x000ea2000c1e1900 */
[----:B------:R-:W-:Y:S01]  /*0990*/  @!P0 IADD3 R17, PT, PT, R13, UR4, RZ ;  /* 0x000000040d118c10 */ /* 0x000fe2000fffe0ff */
[----:B------:R-:W-:Y:S01]  /*09a0*/  @!P0 IMAD R19, R19, UR20, R0 ;  /* 0x0000001413138c24 */ /* 0x000fe2000f8e0200 */
[----:B-1----:R-:W-:Y:S01]  /*09b0*/  MOV R8, UR6 ;  /* 0x0000000600087c02 */ /* 0x002fe20008000f00 */
[----:B------:R-:W3:Y:S01]  /*09c0*/  @P1 LDG.E R14, desc[UR18][R14.64] ;  /* 0x000000120e0e1981 */ /* 0x000ee2000c1e1900 */
[----:B------:R-:W-:Y:S01]  /*09d0*/  MOV R9, UR7 ;  /* 0x0000000700097c02 */ /* 0x000fe20008000f00 */
[----:B------:R-:W-:-:S02]  /*09e0*/  @!P0 IMAD.WIDE.U32 R6, R17, 0x4, R6 ;  /* 0x0000000411068825 */ /* 0x000fc400078e0006 */
[----:B------:R-:W3:Y:S02]  /*09f0*/  @P1 LDG.E R2, desc[UR18][R2.64+0x4] ;  /* 0x0000041202021981 */ /* 0x000ee4000c1e1900 */
[----:B------:R-:W-:Y:S02]  /*0a00*/  @!P0 IMAD.WIDE R8, R19, 0x4, R8 ;  /* 0x0000000413088825 */ /* 0x000fe400078e0208 */
[----:B------:R-:W4:Y:S04]  /*0a10*/  @!P0 LDG.E R7, desc[UR18][R6.64] ;  /* 0x0000001206078981 */ /* 0x000f28000c1e1900 */
[----:B------:R-:W4:Y:S01]  /*0a20*/  @!P0 LDG.E R8, desc[UR18][R8.64] ;  /* 0x0000001208088981 */ /* 0x000f22000c1e1900 */
[----:B--2---:R-:W-:-:S04]  /*0a30*/  @P1 FFMA R11, R11, R4, R12 ;  /* 0x000000040b0b1223 */ /* 0x004fc8000000000c */
[----:B---3--:R-:W-:-:S04]  /*0a40*/  @P1 FFMA R12, R2, R14, R11 ;  /* 0x0000000e020c1223 */ /* 0x008fc8000000000b */
[----:B----4-:R-:W-:-:S07]  /*0a50*/  @!P0 FFMA R12, R7, R8, R12 ;  /* 0x00000008070c8223 */ /* 0x010fce000000000c */
.L_x_2:
[----:B------:R-:W1:Y:S01]  /*0a60*/  LDC.64 R2, c[0x0][0x380] ;  /* 0x0000e000ff027b82 */ /* 0x000e620000000a00 */
[----:B------:R-:W-:-:S05]  /*0a70*/  IADD3 R13, PT, PT, R0, R13, RZ ;  /* 0x0000000d000d7210 */ /* 0x000fca0007ffe0ff */
[----:B-1----:R-:W-:-:S05]  /*0a80*/  IMAD.WIDE R2, R13, 0x4, R2 ;  /* 0x000000040d027825 */ /* 0x002fca00078e0202 */
[----:B0-----:R-:W-:Y:S01]  /*0a90*/  STG.E desc[UR18][R2.64], R12 ;  /* 0x0000000c02007986 */ /* 0x001fe2000c101912 */
[----:B------:R-:W-:Y:S05]  /*0aa0*/  EXIT ;  /* 0x000000000000794d */ /* 0x000fea0003800000 */
.L_x_4:
[----:B------:R-:W-:-:S00]  /*0ab0*/  BRA `(.L_x_4) ;  /* 0xfffffffc00fc7947 */ /* 0x000fc0000383ffff */
[----:B------:R-:W-:-:S00]  /*0ac0*/  NOP ;  /* 0x0000000000007918 */ /* 0x000fc00000000000 */
        /* <DEDUP_REMOVED lines=11> */
.L_x_5:


//--------------------- .nv.shared.reserved.0     --------------------------
	.section	.nv.shared.reserved.0,"aw",@nobits
	.weak		__nv_reservedSMEM_offset_0_alias
	.size		__nv_reservedSMEM_offset_0_alias, 0, 64
	.other		__nv_reservedSMEM_offset_0_alias,@"STO_CUDA_RESERVED_SHARED STV_DEFAULT"
__nv_reservedSMEM_offset_0_alias:
	.zero		0
	.zero		64


//--------------------- .nv.constant0._Z13matrixMulCUDAPfS_S_i --------------------------
	.section	.nv.constant0._Z13matrixMulCUDAPfS_S_i,"a",@progbits
	.sectionflags	@""
	.align	4
.nv.constant0._Z13matrixMulCUDAPfS_S_i:
	.zero		924


//--------------------- SYMBOLS --------------------------

	.type		.nv.reservedSmem.offset0,@object
	.size		.nv.reservedSmem.offset0,0x4
